	.headerflags	@"EF_CUDA_TEXMODE_UNIFIED EF_CUDA_64BIT_ADDRESS EF_CUDA_ACCELERATORS EF_CUDA_SM90 EF_CUDA_VIRTUAL_SM(EF_CUDA_SM90)"
	.elftype	@"ET_EXEC"


//--------------------- .nv.info                  --------------------------
	.section	.nv.info,"",@"SHT_CUDA_INFO"
	.align	4


	//----- nvinfo : EIATTR_REGCOUNT
	.align		4
        /*0000*/ 	.byte	0x04, 0x2f
        /*0002*/ 	.short	(.L_1 - .L_0)
	.align		4
.L_0:
        /*0004*/ 	.word	index@(triton_poi_fused_convolution_div_max_pool2d_with_indices_relu_sub_18)
        /*0008*/ 	.word	0x00000010


	//----- nvinfo : EIATTR_MIN_STACK_SIZE
	.align		4
.L_1:
        /*000c*/ 	.byte	0x04, 0x12
        /*000e*/ 	.short	(.L_3 - .L_2)
	.align		4
.L_2:
        /*0010*/ 	.word	index@(triton_poi_fused_convolution_div_max_pool2d_with_indices_relu_sub_18)
        /*0014*/ 	.word	0x00000000


	//----- nvinfo : EIATTR_FRAME_SIZE
	.align		4
.L_3:
        /*0018*/ 	.byte	0x04, 0x11
        /*001a*/ 	.short	(.L_5 - .L_4)
	.align		4
.L_4:
        /*001c*/ 	.word	index@(triton_poi_fused_convolution_div_max_pool2d_with_indices_relu_sub_18)
        /*0020*/ 	.word	0x00000000


	//----- nvinfo : EIATTR_MIN_STACK_SIZE
	.align		4
.L_5:
        /*0024*/ 	.byte	0x04, 0x12
        /*0026*/ 	.short	(.L_7 - .L_6)
	.align		4
.L_6:
        /*0028*/ 	.word	index@(triton_poi_fused_convolution_div_max_pool2d_with_indices_relu_sub_18)
        /*002c*/ 	.word	0x00000000
.L_7:


//--------------------- .nv.info.triton_poi_fused_convolution_div_max_pool2d_with_indices_relu_sub_18 --------------------------
	.section	.nv.info.triton_poi_fused_convolution_div_max_pool2d_with_indices_relu_sub_18,"",@"SHT_CUDA_INFO"
	.sectionflags	@""
	.align	4


	//----- nvinfo : EIATTR_CUDA_API_VERSION
	.align		4
        /*0000*/ 	.byte	0x04, 0x37
        /*0002*/ 	.short	(.L_9 - .L_8)
.L_8:
        /*0004*/ 	.word	0x0000007c


	//----- nvinfo : EIATTR_KPARAM_INFO
	.align		4
.L_9:
        /*0008*/ 	.byte	0x04, 0x17
        /*000a*/ 	.short	(.L_11 - .L_10)
.L_10:
        /*000c*/ 	.word	0x00000000
        /*0010*/ 	.short	0x0004
        /*0012*/ 	.short	0x001c
        /*0014*/ 	.byte	0x00, 0xf0, 0x11, 0x00


	//----- nvinfo : EIATTR_KPARAM_INFO
	.align		4
.L_11:
        /*0018*/ 	.byte	0x04, 0x17
        /*001a*/ 	.short	(.L_13 - .L_12)
.L_12:
        /*001c*/ 	.word	0x00000000
        /*0020*/ 	.short	0x0003
        /*0022*/ 	.short	0x0018
        /*0024*/ 	.byte	0x00, 0xf0, 0x11, 0x00


	//----- nvinfo : EIATTR_KPARAM_INFO
	.align		4
.L_13:
        /*0028*/ 	.byte	0x04, 0x17
        /*002a*/ 	.short	(.L_15 - .L_14)
.L_14:
        /*002c*/ 	.word	0x00000000
        /*0030*/ 	.short	0x0002
        /*0032*/ 	.short	0x0010
        /*0034*/ 	.byte	0x00, 0xf4, 0x21, 0x00


	//----- nvinfo : EIATTR_KPARAM_INFO
	.align		4
.L_15:
        /*0038*/ 	.byte	0x04, 0x17
        /*003a*/ 	.short	(.L_17 - .L_16)
.L_16:
        /*003c*/ 	.word	0x00000000
        /*0040*/ 	.short	0x0001
        /*0042*/ 	.short	0x0008
        /*0044*/ 	.byte	0x00, 0xf4, 0x21, 0x00


	//----- nvinfo : EIATTR_KPARAM_INFO
	.align		4
.L_17:
        /*0048*/ 	.byte	0x04, 0x17
        /*004a*/ 	.short	(.L_19 - .L_18)
.L_18:
        /*004c*/ 	.word	0x00000000
        /*0050*/ 	.short	0x0000
        /*0052*/ 	.short	0x0000
        /*0054*/ 	.byte	0x00, 0xf4, 0x21, 0x00


	//----- nvinfo : EIATTR_SPARSE_MMA_MASK
	.align		4
.L_19:
        /*0058*/ 	.byte	0x03, 0x50
        /*005a*/ 	.short	0x0000


	//----- nvinfo : EIATTR_MAXREG_COUNT
	.align		4
        /*005c*/ 	.byte	0x03, 0x1b
        /*005e*/ 	.short	0x00ff


	//----- nvinfo : EIATTR_EXIT_INSTR_OFFSETS
	.align		4
        /*0060*/ 	.byte	0x04, 0x1c
        /*0062*/ 	.short	(.L_21 - .L_20)


	//   ....[0]....
.L_20:
        /*0064*/ 	.word	0x000002c0


	//   ....[1]....
        /*0068*/ 	.word	0x00000330


	//----- nvinfo : EIATTR_REQNTID
	.align		4
.L_21:
        /*006c*/ 	.byte	0x04, 0x10
        /*006e*/ 	.short	(.L_23 - .L_22)
.L_22:
        /*0070*/ 	.word	0x00000080
        /*0074*/ 	.word	0x00000001
        /*0078*/ 	.word	0x00000001


	//----- nvinfo : EIATTR_CBANK_PARAM_SIZE
	.align		4
.L_23:
        /*007c*/ 	.byte	0x03, 0x19
        /*007e*/ 	.short	0x0020


	//----- nvinfo : EIATTR_PARAM_CBANK
	.align		4
        /*0080*/ 	.byte	0x04, 0x0a
        /*0082*/ 	.short	(.L_25 - .L_24)
	.align		4
.L_24:
        /*0084*/ 	.word	index@(.nv.constant0.triton_poi_fused_convolution_div_max_pool2d_with_indices_relu_sub_18)
        /*0088*/ 	.short	0x0210
        /*008a*/ 	.short	0x0020


	//----- nvinfo : EIATTR_SW_WAR
	.align		4
.L_25:
        /*008c*/ 	.byte	0x04, 0x36
        /*008e*/ 	.short	(.L_27 - .L_26)
.L_26:
        /*0090*/ 	.word	0x00000008
.L_27:


//--------------------- .nv.callgraph             --------------------------
	.section	.nv.callgraph,"",@"SHT_CUDA_CALLGRAPH"
	.align	4
	.sectionentsize	8
	.align		4
        /*0000*/ 	.word	0x00000000
	.align		4
        /*0004*/ 	.word	0xffffffff
	.align		4
        /*0008*/ 	.word	0x00000000
	.align		4
        /*000c*/ 	.word	0xfffffffe
	.align		4
        /*0010*/ 	.word	0x00000000
	.align		4
        /*0014*/ 	.word	0xfffffffd
	.align		4
        /*0018*/ 	.word	0x00000000
	.align		4
        /*001c*/ 	.word	0xfffffffc


//--------------------- .text.triton_poi_fused_convolution_div_max_pool2d_with_indices_relu_sub_18 --------------------------
	.section	.text.triton_poi_fused_convolution_div_max_pool2d_with_indices_relu_sub_18,"ax",@progbits
	.sectionflags	@"SHF_BARRIERS=1"
	.align	128
        .global         triton_poi_fused_convolution_div_max_pool2d_with_indices_relu_sub_18
        .type           triton_poi_fused_convolution_div_max_pool2d_with_indices_relu_sub_18,@function
        .size           triton_poi_fused_convolution_div_max_pool2d_with_indices_relu_sub_18,(.L_x_1 - triton_poi_fused_convolution_div_max_pool2d_with_indices_relu_sub_18)
        .other          triton_poi_fused_convolution_div_max_pool2d_with_indices_relu_sub_18,@"STO_CUDA_ENTRY STV_DEFAULT"
triton_poi_fused_convolution_div_max_pool2d_with_indices_relu_sub_18:
.text.triton_poi_fused_convolution_div_max_pool2d_with_indices_relu_sub_18:
[----:B------:R-:W0:Y:S02]  /*0000*/  LDC R1, c[0x0][0x28] ;  /* 0x00000a00ff017b82 */ /* 0x000e240000000800 */
[----:B------:R-:W1:Y:S01]  /*0010*/  S2R R12, SR_TID.X ;  /* 0x00000000000c7919 */ /* 0x000e620000002100 */
[----:B------:R-:W2:Y:S01]  /*0020*/  LDC.64 R6, c[0x0][0x218] ;  /* 0x00008600ff067b82 */ /* 0x000ea20000000a00 */
[----:B------:R-:W-:Y:S01]  /*0030*/  ULDC.64 UR6, c[0x0][0x208] ;  /* 0x0000820000067ab9 */ /* 0x000fe20000000a00 */
[----:B------:R-:W3:Y:S01]  /*0040*/  S2R R4, SR_CTAID.Y ;  /* 0x0000000000047919 */ /* 0x000ee20000002600 */
[----:B------:R-:W4:Y:S01]  /*0050*/  S2R R0, SR_CTAID.X ;  /* 0x0000000000007919 */ /* 0x000f220000002500 */
[----:B-1----:R-:W-:Y:S01]  /*0060*/  IMAD.SHL.U32 R2, R12, 0x2, RZ ;  /* 0x000000020c027824 */ /* 0x002fe200078e00ff */
[----:B---3--:R-:W-:-:S04]  /*0070*/  SHF.R.S32.HI R9, RZ, 0x17, R4 ;  /* 0x00000017ff097819 */ /* 0x008fc80000011404 */
[----:B------:R-:W-:Y:S02]  /*0080*/  LOP3.LUT R5, R2, 0xfe, RZ, 0xc0, !PT ;  /* 0x000000fe02057812 */ /* 0x000fe400078ec0ff */
[----:B------:R-:W-:Y:S01]  /*0090*/  SGXT R9, R9, 0x1 ;  /* 0x000000010909781a */ /* 0x000fe20000000200 */
[----:B------:R-:W1:Y:S01]  /*00a0*/  LDC.64 R2, c[0x0][0x210] ;  /* 0x00008400ff027b82 */ /* 0x000e620000000a00 */
[----:B------:R-:W-:Y:S02]  /*00b0*/  PRMT R8, R5, 0x6540, R4 ;  /* 0x0000654005087816 */ /* 0x000fe40000000004 */
[----:B----4-:R-:W-:Y:S02]  /*00c0*/  ISETP.GE.AND P0, PT, R0, 0x10, PT ;  /* 0x000000100000780c */ /* 0x010fe40003f06270 */
[----:B------:R-:W-:-:S04]  /*00d0*/  LEA.HI R9, R9, R8, RZ, 0x9 ;  /* 0x0000000809097211 */ /* 0x000fc800078f48ff */
[C---:B------:R-:W-:Y:S01]  /*00e0*/  LOP3.LUT R11, R9.reuse, 0xfffffe00, RZ, 0xc0, !PT ;  /* 0xfffffe00090b7812 */ /* 0x040fe200078ec0ff */
[----:B------:R-:W-:-:S04]  /*00f0*/  IMAD.SHL.U32 R9, R9, 0x10, RZ ;  /* 0x0000001009097824 */ /* 0x000fc800078e00ff */
[----:B------:R-:W-:Y:S01]  /*0100*/  IMAD.IADD R11, R8, 0x1, -R11 ;  /* 0x00000001080b7824 */ /* 0x000fe200078e0a0b */
[----:B------:R-:W-:-:S03]  /*0110*/  LOP3.LUT R9, R9, 0xffffe000, RZ, 0xc0, !PT ;  /* 0xffffe00009097812 */ /* 0x000fc600078ec0ff */
[----:B------:R-:W-:Y:S02]  /*0120*/  IMAD R8, R0, 0x200, R11 ;  /* 0x0000020000087824 */ /* 0x000fe400078e020b */
[----:B--2---:R-:W-:Y:S01]  /*0130*/  IMAD.WIDE R6, R11, 0x4, R6 ;  /* 0x000000040b067825 */ /* 0x004fe200078e0206 */
[----:B------:R-:W-:-:S03]  /*0140*/  CS2R R10, SRZ ;  /* 0x00000000000a7805 */ /* 0x000fc6000001ff00 */
[----:B------:R-:W-:Y:S02]  /*0150*/  IMAD.IADD R9, R8, 0x1, R9 ;  /* 0x0000000108097824 */ /* 0x000fe400078e0209 */
[----:B------:R-:W2:Y:S02]  /*0160*/  LDG.E.EL.64 R6, desc[UR6][R6.64] ;  /* 0x0000000606067981 */ /* 0x000ea4000c2e1b00 */
[----:B-1----:R-:W-:-:S05]  /*0170*/  IMAD.WIDE R2, R9, 0x4, R2 ;  /* 0x0000000409027825 */ /* 0x002fca00078e0202 */
[----:B------:R1:W2:Y:S01]  /*0180*/  @!P0 LDG.E.EL.64 R10, desc[UR6][R2.64] ;  /* 0x00000006020a8981 */ /* 0x0002a2000c2e1b00 */
[----:B------:R-:W3:Y:S01]  /*0190*/  S2UR UR5, SR_CgaCtaId ;  /* 0x00000000000579c3 */ /* 0x000ee20000008800 */
[----:B------:R-:W-:Y:S02]  /*01a0*/  UMOV UR4, 0x400 ;  /* 0x0000040000047882 */ /* 0x000fe40000000000 */
[----:B---3--:R-:W-:-:S06]  /*01b0*/  UPRMT UR4, UR5, 0x654, UR4 ;  /* 0x0000065405047896 */ /* 0x008fcc0008000004 */
[----:B------:R-:W-:Y:S02]  /*01c0*/  LEA R8, R5, UR4, 0x3 ;  /* 0x0000000405087c11 */ /* 0x000fe4000f8e18ff */
[----:B------:R-:W-:-:S04]  /*01d0*/  LOP3.LUT R9, R12, 0x7f, RZ, 0xc0, !PT ;  /* 0x0000007f0c097812 */ /* 0x000fc800078ec0ff */
[C---:B------:R-:W-:Y:S02]  /*01e0*/  LEA R12, R9.reuse, UR4, 0x3 ;  /* 0x00000004090c7c11 */ /* 0x040fe4000f8e18ff */
[----:B-1----:R-:W-:-:S05]  /*01f0*/  PRMT R3, R9, 0x6540, R4 ;  /* 0x0000654009037816 */ /* 0x002fca0000000004 */
[----:B------:R-:W-:Y:S01]  /*0200*/  IMAD R3, R3, 0x10, R0 ;  /* 0x0000001003037824 */ /* 0x000fe200078e0200 */
[----:B------:R-:W-:-:S04]  /*0210*/  LOP3.LUT R5, R9, 0x80, RZ, 0xfc, !PT ;  /* 0x0000008009057812 */ /* 0x000fc800078efcff */
[----:B------:R-:W-:Y:S01]  /*0220*/  LEA R5, R5, UR4, 0x3 ;  /* 0x0000000405057c11 */ /* 0x000fe2000f8e18ff */
[----:B--2---:R-:W-:Y:S01]  /*0230*/  FADD R10, R6, R10 ;  /* 0x0000000a060a7221 */ /* 0x004fe20000000000 */
[----:B------:R-:W-:Y:S02]  /*0240*/  FADD R11, R7, R11 ;  /* 0x0000000b070b7221 */ /* 0x000fe40000000000 */
[----:B------:R-:W1:Y:S02]  /*0250*/  LDC.64 R6, c[0x0][0x220] ;  /* 0x00008800ff067b82 */ /* 0x000e640000000a00 */
[----:B------:R-:W-:Y:S04]  /*0260*/  STS [R8], R10 ;  /* 0x0000000a08007388 */ /* 0x000fe80000000800 */
[----:B------:R-:W-:Y:S02]  /*0270*/  STS [R8+0x8], R11 ;  /* 0x0000080b08007388 */ /* 0x000fe40000000800 */
[----:B------:R-:W-:Y:S06]  /*0280*/  BAR.SYNC.DEFER_BLOCKING 0x0 ;  /* 0x0000000000007b1d */ /* 0x000fec0000010000 */
[----:B------:R-:W2:Y:S01]  /*0290*/  LDS R13, [R12] ;  /* 0x000000000c0d7984 */ /* 0x000ea20000000800 */
[----:B-1----:R-:W-:-:S05]  /*02a0*/  IMAD.WIDE R2, R3, 0x4, R6 ;  /* 0x0000000403027825 */ /* 0x002fca00078e0206 */
[----:B--2---:R1:W-:Y:S01]  /*02b0*/  @!P0 STG.E desc[UR6][R2.64], R13 ;  /* 0x0000000d02008986 */ /* 0x0043e2000c101906 */
[----:B------:R-:W-:Y:S05]  /*02c0*/  @P0 EXIT ;  /* 0x000000000000094d */ /* 0x000fea0003800000 */
[----:B------:R-:W0:Y:S01]  /*02d0*/  LDS R5, [R5] ;  /* 0x0000000005057984 */ /* 0x000e220000000800 */
[----:B------:R-:W-:-:S05]  /*02e0*/  IMAD.SHL.U32 R4, R4, 0x100, RZ ;  /* 0x0000010004047824 */ /* 0x000fca00078e00ff */
[----:B------:R-:W-:-:S05]  /*02f0*/  LOP3.LUT R9, R4, 0x80, R9, 0xfe, !PT ;  /* 0x0000008004097812 */ /* 0x000fca00078efe09 */
[----:B-1----:R-:W-:-:S04]  /*0300*/  IMAD R3, R9, 0x10, R0 ;  /* 0x0000001009037824 */ /* 0x002fc800078e0200 */
[----:B------:R-:W-:-:S05]  /*0310*/  IMAD.WIDE R2, R3, 0x4, R6 ;  /* 0x0000000403027825 */ /* 0x000fca00078e0206 */
[----:B0-----:R-:W-:Y:S01]  /*0320*/  STG.E desc[UR6][R2.64], R5 ;  /* 0x0000000502007986 */ /* 0x001fe2000c101906 */
[----:B------:R-:W-:Y:S05]  /*0330*/  EXIT ;  /* 0x000000000000794d */ /* 0x000fea0003800000 */
.L_x_0:
[----:B------:R-:W-:-:S00]  /*0340*/  BRA `(.L_x_0) ;  /* 0xfffffffc00fc7947 */ /* 0x000fc0000383ffff */
[----:B------:R-:W-:-:S00]  /*0350*/  NOP ;  /* 0x0000000000007918 */ /* 0x000fc00000000000 */
        /* <DEDUP_REMOVED lines=10> */
.L_x_1:


//--------------------- .nv.shared.triton_poi_fused_convolution_div_max_pool2d_with_indices_relu_sub_18 --------------------------
	.section	.nv.shared.triton_poi_fused_convolution_div_max_pool2d_with_indices_relu_sub_18,"aw",@nobits
	.sectionflags	@""
	.align	16
	.zero		1024


//--------------------- .nv.constant0.triton_poi_fused_convolution_div_max_pool2d_with_indices_relu_sub_18 --------------------------
	.section	.nv.constant0.triton_poi_fused_convolution_div_max_pool2d_with_indices_relu_sub_18,"a",@progbits
	.sectionflags	@""
	.align	4
.nv.constant0.triton_poi_fused_convolution_div_max_pool2d_with_indices_relu_sub_18:
	.zero		560
